//
// Generated by NVIDIA NVVM Compiler
//
// Compiler Build ID: CL-36424714
// Cuda compilation tools, release 13.0, V13.0.88
// Based on NVVM 20.0.0
//

.version 9.0
.target sm_100
.address_size 64

	// .globl	_Z3gpuv
.extern .func  (.param .b32 func_retval0) vprintf
(
	.param .b64 vprintf_param_0,
	.param .b64 vprintf_param_1
)
;
.global .align 1 .b8 $str[54] = {229, 143, 170, 229, 184, 140, 230, 156, 155, 231, 172, 172, 228, 184, 128, 228, 184, 170, 98, 108, 111, 99, 107, 231, 154, 132, 231, 172, 172, 228, 184, 128, 228, 184, 170, 231, 186, 191, 231, 168, 139, 229, 142, 187, 230, 137, 147, 229, 141, 176, 58, 32, 10};
.global .align 1 .b8 $str$1[11] = {104, 101, 108, 108, 111, 32, 103, 112, 117, 10};

.visible .entry _Z3gpuv()
{
	.reg .pred 	%p<2>;
	.reg .b32 	%r<8>;
	.reg .b64 	%rd<5>;

	mov.u32 	%r1, %ctaid.x;
	mov.u32 	%r2, %tid.x;
	or.b32  	%r3, %r1, %r2;
	setp.ne.s32 	%p1, %r3, 0;
	@%p1 bra 	$L__BB0_2;
	mov.u64 	%rd1, $str;
	cvta.global.u64 	%rd2, %rd1;
	{ // callseq 0, 0
	.param .b64 param0;
	st.param.b64 	[param0], %rd2;
	.param .b64 param1;
	st.param.b64 	[param1], 0;
	.param .b32 retval0;
	call.uni (retval0), 
	vprintf, 
	(
	param0, 
	param1
	);
	ld.param.b32 	%r4, [retval0];
	} // callseq 0
	mov.u64 	%rd3, $str$1;
	cvta.global.u64 	%rd4, %rd3;
	{ // callseq 1, 0
	.param .b64 param0;
	st.param.b64 	[param0], %rd4;
	.param .b64 param1;
	st.param.b64 	[param1], 0;
	.param .b32 retval0;
	call.uni (retval0), 
	vprintf, 
	(
	param0, 
	param1
	);
	ld.param.b32 	%r6, [retval0];
	} // callseq 1
$L__BB0_2:
	ret;

}


// ===== COMPILED SASS (sm_100) =====

	.target	sm_100

	.elftype	@"ET_EXEC"


//--------------------- .note.nv.tkinfo           --------------------------
	.section	.note.nv.tkinfo,"",@"SHT_NOTE"
	.sectionflags	@"SHF_NOTE_NV_TKINFO"
	.tkinfo
        /*0018*/ 	.word	0x00000002
        /*0030*/ 	.string	""
        /*0030*/ 	.string	"ptxas"
        /*0030*/ 	.string	"Cuda compilation tools, release 13.0, V13.0.88"
        /*0030*/ 	.string	"Build cuda_13.0.r13.0/compiler.36424714_0"
        /*0030*/ 	.string	"-arch sm_100 -m 64 "



//--------------------- .note.nv.cuinfo           --------------------------
	.section	.note.nv.cuinfo,"",@"SHT_NOTE"
	.sectionflags	@"SHF_NOTE_NV_CUINFO"
        /*0018*/ 	.short	0x0002
        /*001a*/ 	.short	0x0064
        /*001c*/ 	.short	0x0082
	.zero		2


//--------------------- .nv.info                  --------------------------
	.section	.nv.info,"",@"SHT_CUDA_INFO"
	.align	4


	//----- nvinfo : EIATTR_REGCOUNT
	.align		4
        /*0000*/ 	.byte	0x04, 0x2f
        /*0002*/ 	.short	(.L_3 - .L_2)
	.align		4
.L_2:
        /*0004*/ 	.word	index@(_Z3gpuv)
        /*0008*/ 	.word	0x00000018


	//----- nvinfo : EIATTR_FRAME_SIZE
	.align		4
.L_3:
        /*000c*/ 	.byte	0x04, 0x11
        /*000e*/ 	.short	(.L_5 - .L_4)
	.align		4
.L_4:
        /*0010*/ 	.word	index@(_Z3gpuv)
        /*0014*/ 	.word	0x00000000


	//----- nvinfo : EIATTR_MIN_STACK_SIZE
	.align		4
.L_5:
        /*0018*/ 	.byte	0x04, 0x12
        /*001a*/ 	.short	(.L_7 - .L_6)
	.align		4
.L_6:
        /*001c*/ 	.word	index@(_Z3gpuv)
        /*0020*/ 	.word	0x00000000
.L_7:


//--------------------- .nv.compat                --------------------------
	.section	.nv.compat,"",@"SHT_CUDA_COMPAT_INFO"
	.align	4
        /*0000*/ 	.byte	0x02, 0x09, 0x00, 0x00, 0x02, 0x02, 0x01, 0x00, 0x02, 0x05, 0x05, 0x00, 0x03, 0x07, 0x01, 0x01
        /*0010*/ 	.byte	0x02, 0x03, 0x00, 0x00, 0x02, 0x06, 0x01, 0x00, 0x04, 0x0b, 0x08, 0x00, 0x09, 0x00, 0x00, 0x00
        /*0020*/ 	.byte	0x00, 0x00, 0x00, 0x00


//--------------------- .nv.info._Z3gpuv          --------------------------
	.section	.nv.info._Z3gpuv,"",@"SHT_CUDA_INFO"
	.sectionflags	@""
	.align	4


	//----- nvinfo : EIATTR_CUDA_API_VERSION
	.align		4
        /*0000*/ 	.byte	0x04, 0x37
        /*0002*/ 	.short	(.L_9 - .L_8)
.L_8:
        /*0004*/ 	.word	0x00000082


	//----- nvinfo : EIATTR_SPARSE_MMA_MASK
	.align		4
.L_9:
        /*0008*/ 	.byte	0x03, 0x50
        /*000a*/ 	.short	0x0000


	//----- nvinfo : EIATTR_MAXREG_COUNT
	.align		4
        /*000c*/ 	.byte	0x03, 0x1b
        /*000e*/ 	.short	0x00ff


	//----- nvinfo : EIATTR_EXTERNS
	.align		4
        /*0010*/ 	.byte	0x04, 0x0f
        /*0012*/ 	.short	(.L_11 - .L_10)


	//   ....[0]....
	.align		4
.L_10:
        /*0014*/ 	.word	index@(vprintf)


	//----- nvinfo : EIATTR_MERCURY_ISA_VERSION
	.align		4
.L_11:
        /*0018*/ 	.byte	0x03, 0x5f
        /*001a*/ 	.short	0x0101


	//----- nvinfo : EIATTR_VRC_CTA_INIT_COUNT
	.align		4
        /*001c*/ 	.byte	0x02, 0x4a
	.zero		1
	.zero		1


	//----- nvinfo : EIATTR_SYSCALL_OFFSETS
	.align		4
        /*0020*/ 	.byte	0x04, 0x46
        /*0022*/ 	.short	(.L_13 - .L_12)


	//   ....[0]....
.L_12:
        /*0024*/ 	.word	0x000000c0


	//   ....[1]....
        /*0028*/ 	.word	0x00000130


	//----- nvinfo : EIATTR_EXIT_INSTR_OFFSETS
	.align		4
.L_13:
        /*002c*/ 	.byte	0x04, 0x1c
        /*002e*/ 	.short	(.L_15 - .L_14)


	//   ....[0]....
.L_14:
        /*0030*/ 	.word	0x00000040


	//   ....[1]....
        /*0034*/ 	.word	0x00000140


	//----- nvinfo : EIATTR_CRS_STACK_SIZE
	.align		4
.L_15:
        /*0038*/ 	.byte	0x04, 0x1e
        /*003a*/ 	.short	(.L_17 - .L_16)
.L_16:
        /*003c*/ 	.word	0x00000000


	//----- nvinfo : EIATTR_SW_WAR
	.align		4
.L_17:
        /*0040*/ 	.byte	0x04, 0x36
        /*0042*/ 	.short	(.L_19 - .L_18)
.L_18:
        /*0044*/ 	.word	0x00000008
.L_19:


//--------------------- .nv.callgraph             --------------------------
	.section	.nv.callgraph,"",@"SHT_CUDA_CALLGRAPH"
	.align	4
	.sectionentsize	8
	.align		4
        /*0000*/ 	.word	0x00000000
	.align		4
        /*0004*/ 	.word	0xffffffff
	.align		4
        /*0008*/ 	.word	index@(_Z3gpuv)
	.align		4
        /*000c*/ 	.word	index@(vprintf)
	.align		4
        /*0010*/ 	.word	0x00000000
	.align		4
        /*0014*/ 	.word	0xfffffffe
	.align		4
        /*0018*/ 	.word	0x00000000
	.align		4
        /*001c*/ 	.word	0xfffffffd
	.align		4
        /*0020*/ 	.word	0x00000000
	.align		4
        /*0024*/ 	.word	0xfffffffc


//--------------------- .nv.constant4             --------------------------
	.section	.nv.constant4,"a",@progbits
	.align	8
	.align		8
.nv.constant4:
        /*0000*/ 	.dword	vprintf
	.align		8
        /*0008*/ 	.dword	$str
	.align		8
        /*0010*/ 	.dword	$str$1


//--------------------- .text._Z3gpuv             --------------------------
	.section	.text._Z3gpuv,"ax",@progbits
	.align	128
        .global         _Z3gpuv
        .type           _Z3gpuv,@function
        .size           _Z3gpuv,(.L_x_3 - _Z3gpuv)
        .other          _Z3gpuv,@"STO_CUDA_ENTRY STV_DEFAULT"
_Z3gpuv:
.text._Z3gpuv:
[----:B------:R-:W0:Y:S01]  /*0000*/  LDC R1, c[0x0][0x37c] ;  /* 0x0000df00ff017b82 */ /* 0x000e220000000800 */
[----:B------:R-:W1:Y:S07]  /*0010*/  S2R R0, SR_TID.X ;  /* 0x0000000000007919 */ /* 0x000e6e0000002100 */
[----:B------:R-:W1:Y:S02]  /*0020*/  S2UR UR4, SR_CTAID.X ;  /* 0x00000000000479c3 */ /* 0x000e640000002500 */
[----:B-1----:R-:W-:-:S13]  /*0030*/  LOP3.LUT P0, RZ, R0, UR4, RZ, 0xfc, !PT ;  /* 0x0000000400ff7c12 */ /* 0x002fda000f80fcff */
[----:B------:R-:W-:Y:S05]  /*0040*/  @P0 EXIT ;  /* 0x000000000000094d */ /* 0x000fea0003800000 */
[----:B------:R-:W-:Y:S01]  /*0050*/  MOV R2, 0x0 ;  /* 0x0000000000027802 */ /* 0x000fe20000000f00 */
[----:B------:R-:W1:Y:S01]  /*0060*/  LDCU.64 UR4, c[0x4][0x8] ;  /* 0x01000100ff0477ac */ /* 0x000e620008000a00 */
[----:B------:R-:W-:Y:S02]  /*0070*/  CS2R R6, SRZ ;  /* 0x0000000000067805 */ /* 0x000fe4000001ff00 */
[----:B------:R2:W3:Y:S01]  /*0080*/  LDC.64 R8, c[0x4][R2] ;  /* 0x0100000002087b82 */ /* 0x0004e20000000a00 */
[----:B-1----:R-:W-:Y:S02]  /*0090*/  IMAD.U32 R4, RZ, RZ, UR4 ;  /* 0x00000004ff047e24 */ /* 0x002fe4000f8e00ff */
[----:B--2---:R-:W-:-:S07]  /*00a0*/  IMAD.U32 R5, RZ, RZ, UR5 ;  /* 0x00000005ff057e24 */ /* 0x004fce000f8e00ff */
[----:B------:R-:W-:-:S07]  /*00b0*/  LEPC R20, `(.L_x_0) ;  /* 0x000000001014794e */ /* 0x000fce0000000000 */
[----:B0--3--:R-:W-:Y:S05]  /*00c0*/  CALL.ABS.NOINC R8 ;  /* 0x0000000008007343 */ /* 0x009fea0003c00000 */
.L_x_0:
[----:B------:R-:W0:Y:S01]  /*00d0*/  LDC.64 R2, c[0x4][R2] ;  /* 0x0100000002027b82 */ /* 0x000e220000000a00 */
[----:B------:R-:W1:Y:S01]  /*00e0*/  LDCU.64 UR4, c[0x4][0x10] ;  /* 0x01000200ff0477ac */ /* 0x000e620008000a00 */
[----:B------:R-:W-:Y:S01]  /*00f0*/  CS2R R6, SRZ ;  /* 0x0000000000067805 */ /* 0x000fe2000001ff00 */
[----:B-1----:R-:W-:Y:S02]  /*0100*/  IMAD.U32 R4, RZ, RZ, UR4 ;  /* 0x00000004ff047e24 */ /* 0x002fe4000f8e00ff */
[----:B------:R-:W-:-:S07]  /*0110*/  IMAD.U32 R5, RZ, RZ, UR5 ;  /* 0x00000005ff057e24 */ /* 0x000fce000f8e00ff */
[----:B------:R-:W-:-:S07]  /*0120*/  LEPC R20, `(.L_x_1) ;  /* 0x000000001014794e */ /* 0x000fce0000000000 */
[----:B0-----:R-:W-:Y:S05]  /*0130*/  CALL.ABS.NOINC R2 ;  /* 0x0000000002007343 */ /* 0x001fea0003c00000 */
.L_x_1:
[----:B------:R-:W-:Y:S05]  /*0140*/  EXIT ;  /* 0x000000000000794d */ /* 0x000fea0003800000 */
.L_x_2:
[----:B------:R-:W-:-:S00]  /*0150*/  BRA `(.L_x_2) ;  /* 0xfffffffc00fc7947 */ /* 0x000fc0000383ffff */
[----:B------:R-:W-:-:S00]  /*0160*/  NOP ;  /* 0x0000000000007918 */ /* 0x000fc00000000000 */
        /* <DEDUP_REMOVED lines=9> */
.L_x_3:


//--------------------- .nv.global.init           --------------------------
	.section	.nv.global.init,"aw",@progbits
.nv.global.init:
	.type		$str$1,@object
	.size		$str$1,($str - $str$1)
$str$1:
        /*0000*/ 	.byte	0x68, 0x65, 0x6c, 0x6c, 0x6f, 0x20, 0x67, 0x70, 0x75, 0x0a, 0x00
	.type		$str,@object
	.size		$str,(.L_0 - $str)
$str:
        /*000b*/ 	.byte	0xe5, 0x8f, 0xaa, 0xe5, 0xb8, 0x8c, 0xe6, 0x9c, 0x9b, 0xe7, 0xac, 0xac, 0xe4, 0xb8, 0x80, 0xe4
        /*001b*/ 	.byte	0xb8, 0xaa, 0x62, 0x6c, 0x6f, 0x63, 0x6b, 0xe7, 0x9a, 0x84, 0xe7, 0xac, 0xac, 0xe4, 0xb8, 0x80
        /*002b*/ 	.byte	0xe4, 0xb8, 0xaa, 0xe7, 0xba, 0xbf, 0xe7, 0xa8, 0x8b, 0xe5, 0x8e, 0xbb, 0xe6, 0x89, 0x93, 0xe5
        /*003b*/ 	.byte	0x8d, 0xb0, 0x3a, 0x20, 0x0a, 0x00
.L_0:


//--------------------- .nv.shared.reserved.0     --------------------------
	.section	.nv.shared.reserved.0,"aw",@nobits
	.weak		__nv_reservedSMEM_offset_0_alias
	.size		__nv_reservedSMEM_offset_0_alias, 0, 64
	.other		__nv_reservedSMEM_offset_0_alias,@"STO_CUDA_RESERVED_SHARED STV_DEFAULT"
__nv_reservedSMEM_offset_0_alias:
	.zero		0
	.zero		64


//--------------------- .nv.constant0._Z3gpuv     --------------------------
	.section	.nv.constant0._Z3gpuv,"a",@progbits
	.sectionflags	@""
	.align	4
.nv.constant0._Z3gpuv:
	.zero		896


//--------------------- SYMBOLS --------------------------

	.type		.nv.reservedSmem.offset0,@object
	.size		.nv.reservedSmem.offset0,0x4
	.type		vprintf,@function
